	.headerflags	@"EF_CUDA_TEXMODE_UNIFIED EF_CUDA_64BIT_ADDRESS EF_CUDA_ACCELERATORS EF_CUDA_SM90 EF_CUDA_VIRTUAL_SM(EF_CUDA_SM90)"
	.elftype	@"ET_EXEC"


//--------------------- .nv.info                  --------------------------
	.section	.nv.info,"",@"SHT_CUDA_INFO"
	.align	4


	//----- nvinfo : EIATTR_REGCOUNT
	.align		4
        /*0000*/ 	.byte	0x04, 0x2f
        /*0002*/ 	.short	(.L_3 - .L_2)
	.align		4
.L_2:
        /*0004*/ 	.word	index@(triton_poi_fused__native_batch_norm_legit_no_training__prelu_kernel_22)
        /*0008*/ 	.word	0x00000020


	//----- nvinfo : EIATTR_MIN_STACK_SIZE
	.align		4
.L_3:
        /*000c*/ 	.byte	0x04, 0x12
        /*000e*/ 	.short	(.L_5 - .L_4)
	.align		4
.L_4:
        /*0010*/ 	.word	index@(triton_poi_fused__native_batch_norm_legit_no_training__prelu_kernel_22)
        /*0014*/ 	.word	0x00000000


	//----- nvinfo : EIATTR_FRAME_SIZE
	.align		4
.L_5:
        /*0018*/ 	.byte	0x04, 0x11
        /*001a*/ 	.short	(.L_7 - .L_6)
	.align		4
.L_6:
        /*001c*/ 	.word	index@(triton_poi_fused__native_batch_norm_legit_no_training__prelu_kernel_22)
        /*0020*/ 	.word	0x00000000


	//----- nvinfo : EIATTR_MIN_STACK_SIZE
	.align		4
.L_7:
        /*0024*/ 	.byte	0x04, 0x12
        /*0026*/ 	.short	(.L_9 - .L_8)
	.align		4
.L_8:
        /*0028*/ 	.word	index@(triton_poi_fused__native_batch_norm_legit_no_training__prelu_kernel_22)
        /*002c*/ 	.word	0x00000000
.L_9:


//--------------------- .nv.info.triton_poi_fused__native_batch_norm_legit_no_training__prelu_kernel_22 --------------------------
	.section	.nv.info.triton_poi_fused__native_batch_norm_legit_no_training__prelu_kernel_22,"",@"SHT_CUDA_INFO"
	.sectionflags	@""
	.align	4


	//----- nvinfo : EIATTR_CUDA_API_VERSION
	.align		4
        /*0000*/ 	.byte	0x04, 0x37
        /*0002*/ 	.short	(.L_11 - .L_10)
.L_10:
        /*0004*/ 	.word	0x0000007c


	//----- nvinfo : EIATTR_KPARAM_INFO
	.align		4
.L_11:
        /*0008*/ 	.byte	0x04, 0x17
        /*000a*/ 	.short	(.L_13 - .L_12)
.L_12:
        /*000c*/ 	.word	0x00000000
        /*0010*/ 	.short	0x0008
        /*0012*/ 	.short	0x003c
        /*0014*/ 	.byte	0x00, 0xf0, 0x11, 0x00


	//----- nvinfo : EIATTR_KPARAM_INFO
	.align		4
.L_13:
        /*0018*/ 	.byte	0x04, 0x17
        /*001a*/ 	.short	(.L_15 - .L_14)
.L_14:
        /*001c*/ 	.word	0x00000000
        /*0020*/ 	.short	0x0007
        /*0022*/ 	.short	0x0038
        /*0024*/ 	.byte	0x00, 0xf0, 0x11, 0x00


	//----- nvinfo : EIATTR_KPARAM_INFO
	.align		4
.L_15:
        /*0028*/ 	.byte	0x04, 0x17
        /*002a*/ 	.short	(.L_17 - .L_16)
.L_16:
        /*002c*/ 	.word	0x00000000
        /*0030*/ 	.short	0x0006
        /*0032*/ 	.short	0x0030
        /*0034*/ 	.byte	0x00, 0xf4, 0x21, 0x00


	//----- nvinfo : EIATTR_KPARAM_INFO
	.align		4
.L_17:
        /*0038*/ 	.byte	0x04, 0x17
        /*003a*/ 	.short	(.L_19 - .L_18)
.L_18:
        /*003c*/ 	.word	0x00000000
        /*0040*/ 	.short	0x0005
        /*0042*/ 	.short	0x0028
        /*0044*/ 	.byte	0x00, 0xf4, 0x21, 0x00


	//----- nvinfo : EIATTR_KPARAM_INFO
	.align		4
.L_19:
        /*0048*/ 	.byte	0x04, 0x17
        /*004a*/ 	.short	(.L_21 - .L_20)
.L_20:
        /*004c*/ 	.word	0x00000000
        /*0050*/ 	.short	0x0004
        /*0052*/ 	.short	0x0020
        /*0054*/ 	.byte	0x00, 0xf4, 0x21, 0x00


	//----- nvinfo : EIATTR_KPARAM_INFO
	.align		4
.L_21:
        /*0058*/ 	.byte	0x04, 0x17
        /*005a*/ 	.short	(.L_23 - .L_22)
.L_22:
        /*005c*/ 	.word	0x00000000
        /*0060*/ 	.short	0x0003
        /*0062*/ 	.short	0x0018
        /*0064*/ 	.byte	0x00, 0xf4, 0x21, 0x00


	//----- nvinfo : EIATTR_KPARAM_INFO
	.align		4
.L_23:
        /*0068*/ 	.byte	0x04, 0x17
        /*006a*/ 	.short	(.L_25 - .L_24)
.L_24:
        /*006c*/ 	.word	0x00000000
        /*0070*/ 	.short	0x0002
        /*0072*/ 	.short	0x0010
        /*0074*/ 	.byte	0x00, 0xf4, 0x21, 0x00


	//----- nvinfo : EIATTR_KPARAM_INFO
	.align		4
.L_25:
        /*0078*/ 	.byte	0x04, 0x17
        /*007a*/ 	.short	(.L_27 - .L_26)
.L_26:
        /*007c*/ 	.word	0x00000000
        /*0080*/ 	.short	0x0001
        /*0082*/ 	.short	0x0008
        /*0084*/ 	.byte	0x00, 0xf4, 0x21, 0x00


	//----- nvinfo : EIATTR_KPARAM_INFO
	.align		4
.L_27:
        /*0088*/ 	.byte	0x04, 0x17
        /*008a*/ 	.short	(.L_29 - .L_28)
.L_28:
        /*008c*/ 	.word	0x00000000
        /*0090*/ 	.short	0x0000
        /*0092*/ 	.short	0x0000
        /*0094*/ 	.byte	0x00, 0xf4, 0x21, 0x00


	//----- nvinfo : EIATTR_SPARSE_MMA_MASK
	.align		4
.L_29:
        /*0098*/ 	.byte	0x03, 0x50
        /*009a*/ 	.short	0x0000


	//----- nvinfo : EIATTR_MAXREG_COUNT
	.align		4
        /*009c*/ 	.byte	0x03, 0x1b
        /*009e*/ 	.short	0x00ff


	//----- nvinfo : EIATTR_EXIT_INSTR_OFFSETS
	.align		4
        /*00a0*/ 	.byte	0x04, 0x1c
        /*00a2*/ 	.short	(.L_31 - .L_30)


	//   ....[0]....
.L_30:
        /*00a4*/ 	.word	0x00001170


	//   ....[1]....
        /*00a8*/ 	.word	0x000011c0


	//----- nvinfo : EIATTR_REQNTID
	.align		4
.L_31:
        /*00ac*/ 	.byte	0x04, 0x10
        /*00ae*/ 	.short	(.L_33 - .L_32)
.L_32:
        /*00b0*/ 	.word	0x00000100
        /*00b4*/ 	.word	0x00000001
        /*00b8*/ 	.word	0x00000001


	//----- nvinfo : EIATTR_CBANK_PARAM_SIZE
	.align		4
.L_33:
        /*00bc*/ 	.byte	0x03, 0x19
        /*00be*/ 	.short	0x0040


	//----- nvinfo : EIATTR_PARAM_CBANK
	.align		4
        /*00c0*/ 	.byte	0x04, 0x0a
        /*00c2*/ 	.short	(.L_35 - .L_34)
	.align		4
.L_34:
        /*00c4*/ 	.word	index@(.nv.constant0.triton_poi_fused__native_batch_norm_legit_no_training__prelu_kernel_22)
        /*00c8*/ 	.short	0x0210
        /*00ca*/ 	.short	0x0040


	//----- nvinfo : EIATTR_SW_WAR
	.align		4
.L_35:
        /*00cc*/ 	.byte	0x04, 0x36
        /*00ce*/ 	.short	(.L_37 - .L_36)
.L_36:
        /*00d0*/ 	.word	0x00000008
.L_37:


//--------------------- .nv.callgraph             --------------------------
	.section	.nv.callgraph,"",@"SHT_CUDA_CALLGRAPH"
	.align	4
	.sectionentsize	8
	.align		4
        /*0000*/ 	.word	0x00000000
	.align		4
        /*0004*/ 	.word	0xffffffff
	.align		4
        /*0008*/ 	.word	0x00000000
	.align		4
        /*000c*/ 	.word	0xfffffffe
	.align		4
        /*0010*/ 	.word	0x00000000
	.align		4
        /*0014*/ 	.word	0xfffffffd
	.align		4
        /*0018*/ 	.word	0x00000000
	.align		4
        /*001c*/ 	.word	0xfffffffc


//--------------------- .nv.constant4             --------------------------
	.section	.nv.constant4,"a",@progbits
	.align	8
	.align		8
.nv.constant4:
        /*0000*/ 	.dword	_$_str
	.align		8
        /*0008*/ 	.dword	_$_str_$_2


//--------------------- .text.triton_poi_fused__native_batch_norm_legit_no_training__prelu_kernel_22 --------------------------
	.section	.text.triton_poi_fused__native_batch_norm_legit_no_training__prelu_kernel_22,"ax",@progbits
	.sectionflags	@"SHF_BARRIERS=1"
	.align	128
        .global         triton_poi_fused__native_batch_norm_legit_no_training__prelu_kernel_22
        .type           triton_poi_fused__native_batch_norm_legit_no_training__prelu_kernel_22,@function
        .size           triton_poi_fused__native_batch_norm_legit_no_training__prelu_kernel_22,(.L_x_1 - triton_poi_fused__native_batch_norm_legit_no_training__prelu_kernel_22)
        .other          triton_poi_fused__native_batch_norm_legit_no_training__prelu_kernel_22,@"STO_CUDA_ENTRY STV_DEFAULT"
triton_poi_fused__native_batch_norm_legit_no_training__prelu_kernel_22:
.text.triton_poi_fused__native_batch_norm_legit_no_training__prelu_kernel_22:
[----:B------:R-:W0:Y:S01]  /*0000*/  LDC R1, c[0x0][0x28] ;  /* 0x00000a00ff017b82 */ /* 0x000e220000000800 */
[----:B------:R-:W1:Y:S07]  /*0010*/  S2R R0, SR_TID.X ;  /* 0x0000000000007919 */ /* 0x000e6e0000002100 */
[----:B------:R-:W2:Y:S01]  /*0020*/  LDC.64 R28, c[0x0][0x210] ;  /* 0x00008400ff1c7b82 */ /* 0x000ea20000000a00 */
[----:B------:R-:W-:Y:S01]  /*0030*/  CS2R R20, SRZ ;  /* 0x0000000000147805 */ /* 0x000fe2000001ff00 */
[----:B------:R-:W-:Y:S01]  /*0040*/  ULDC.64 UR6, c[0x0][0x208] ;  /* 0x0000820000067ab9 */ /* 0x000fe20000000a00 */
[----:B------:R-:W3:Y:S01]  /*0050*/  S2R R5, SR_CTAID.X ;  /* 0x0000000000057919 */ /* 0x000ee20000002500 */
[----:B------:R-:W-:-:S02]  /*0060*/  CS2R R22, SRZ ;  /* 0x0000000000167805 */ /* 0x000fc4000001ff00 */
[----:B------:R-:W-:Y:S01]  /*0070*/  CS2R R6, SRZ ;  /* 0x0000000000067805 */ /* 0x000fe2000001ff00 */
[----:B------:R-:W4:Y:S01]  /*0080*/  S2R R4, SR_CTAID.Y ;  /* 0x0000000000047919 */ /* 0x000f220000002600 */
[----:B-1----:R-:W-:-:S04]  /*0090*/  SHF.R.U32.HI R9, RZ, 0x4, R0 ;  /* 0x00000004ff097819 */ /* 0x002fc80000011600 */
[----:B------:R-:W-:Y:S02]  /*00a0*/  SGXT.U32 R9, R9, 0x4 ;  /* 0x000000040909781a */ /* 0x000fe40000000000 */
[----:B---3--:R-:W-:Y:S02]  /*00b0*/  SHF.L.U32 R5, R5, 0x4, RZ ;  /* 0x0000000405057819 */ /* 0x008fe400000006ff */
[----:B----4-:R-:W-:Y:S02]  /*00c0*/  PRMT R9, R9, 0x6540, R4 ;  /* 0x0000654009097816 */ /* 0x010fe40000000004 */
[----:B------:R-:W-:Y:S02]  /*00d0*/  LOP3.LUT R27, R5, 0xf, R0, 0xf8, !PT ;  /* 0x0000000f051b7812 */ /* 0x000fe400078ef800 */
[C---:B------:R-:W-:Y:S02]  /*00e0*/  LOP3.LUT R8, R9.reuse, 0x20, RZ, 0xfc, !PT ;  /* 0x0000002009087812 */ /* 0x040fe400078efcff */
[C---:B------:R-:W-:Y:S01]  /*00f0*/  LOP3.LUT R2, R9.reuse, 0x10, RZ, 0xfc, !PT ;  /* 0x0000001009027812 */ /* 0x040fe200078efcff */
[--C-:B------:R-:W-:Y:S01]  /*0100*/  IMAD R17, R9, 0x83, R27.reuse ;  /* 0x0000008309117824 */ /* 0x100fe200078e021b */
[----:B------:R-:W-:Y:S01]  /*0110*/  ISETP.GE.AND P1, PT, R27, 0x83, PT ;  /* 0x000000831b00780c */ /* 0x000fe20003f26270 */
[--C-:B------:R-:W-:Y:S01]  /*0120*/  IMAD R3, R8, 0x83, R27.reuse ;  /* 0x0000008308037824 */ /* 0x100fe200078e021b */
[C---:B------:R-:W-:Y:S01]  /*0130*/  LOP3.LUT R8, R9.reuse, 0x50, RZ, 0xfc, !PT ;  /* 0x0000005009087812 */ /* 0x040fe200078efcff */
[----:B------:R-:W-:Y:S01]  /*0140*/  IMAD R15, R2, 0x83, R27 ;  /* 0x00000083020f7824 */ /* 0x000fe200078e021b */
[----:B------:R-:W-:Y:S01]  /*0150*/  LOP3.LUT R18, R9, 0x60, RZ, 0xfc, !PT ;  /* 0x0000006009127812 */ /* 0x000fe200078efcff */
[----:B--2---:R-:W-:Y:S01]  /*0160*/  IMAD.WIDE R16, R17, 0x4, R28 ;  /* 0x0000000411107825 */ /* 0x004fe200078e021c */
[----:B------:R-:W-:-:S02]  /*0170*/  LOP3.LUT R10, R9, 0x30, RZ, 0xfc, !PT ;  /* 0x00000030090a7812 */ /* 0x000fc400078efcff */
[----:B------:R-:W-:Y:S01]  /*0180*/  LOP3.LUT R12, R9, 0x40, RZ, 0xfc, !PT ;  /* 0x00000040090c7812 */ /* 0x000fe200078efcff */
[----:B------:R-:W-:-:S04]  /*0190*/  IMAD.WIDE R14, R15, 0x4, R28 ;  /* 0x000000040f0e7825 */ /* 0x000fc800078e021c */
[--C-:B------:R-:W-:Y:S01]  /*01a0*/  IMAD R25, R8, 0x83, R27.reuse ;  /* 0x0000008308197824 */ /* 0x100fe200078e021b */
[----:B------:R1:W2:Y:S01]  /*01b0*/  @!P1 LDG.E.EL R21, desc[UR6][R14.64] ;  /* 0x000000060e159981 */ /* 0x0002a2000c2e1900 */
[----:B------:R-:W-:Y:S02]  /*01c0*/  IMAD R8, R18, 0x83, R27 ;  /* 0x0000008312087824 */ /* 0x000fe400078e021b */
[----:B------:R-:W-:Y:S01]  /*01d0*/  IMAD.WIDE R2, R3, 0x4, R28 ;  /* 0x0000000403027825 */ /* 0x000fe200078e021c */
[----:B------:R-:W-:Y:S01]  /*01e0*/  CS2R R18, SRZ ;  /* 0x0000000000127805 */ /* 0x000fe2000001ff00 */
[----:B------:R3:W4:Y:S01]  /*01f0*/  @!P1 LDG.E.EL R7, desc[UR6][R16.64] ;  /* 0x0000000610079981 */ /* 0x000722000c2e1900 */
[C---:B------:R-:W-:Y:S01]  /*0200*/  LOP3.LUT R26, R9.reuse, 0xb0, RZ, 0xfc, !PT ;  /* 0x000000b0091a7812 */ /* 0x040fe200078efcff */
[----:B------:R-:W-:Y:S01]  /*0210*/  IMAD R11, R10, 0x83, R27 ;  /* 0x000000830a0b7824 */ /* 0x000fe200078e021b */
[C---:B------:R-:W-:Y:S01]  /*0220*/  LOP3.LUT R24, R9.reuse, 0x70, RZ, 0xfc, !PT ;  /* 0x0000007009187812 */ /* 0x040fe200078efcff */
[----:B------:R5:W2:Y:S01]  /*0230*/  @!P1 LDG.E.EL R22, desc[UR6][R2.64] ;  /* 0x0000000602169981 */ /* 0x000aa2000c2e1900 */
[----:B-1----:R-:W-:Y:S01]  /*0240*/  IMAD.WIDE R14, R8, 0x4, R28 ;  /* 0x00000004080e7825 */ /* 0x002fe200078e021c */
[----:B------:R-:W-:-:S03]  /*0250*/  LOP3.LUT R8, R9, 0x90, RZ, 0xfc, !PT ;  /* 0x0000009009087812 */ /* 0x000fc600078efcff */
[----:B------:R-:W-:Y:S01]  /*0260*/  IMAD R13, R12, 0x83, R27 ;  /* 0x000000830c0d7824 */ /* 0x000fe200078e021b */
[----:B------:R1:W2:Y:S01]  /*0270*/  @!P1 LDG.E.EL R19, desc[UR6][R14.64] ;  /* 0x000000060e139981 */ /* 0x0002a2000c2e1900 */
[----:B---3--:R-:W-:-:S04]  /*0280*/  IMAD.WIDE R16, R25, 0x4, R28 ;  /* 0x0000000419107825 */ /* 0x008fc800078e021c */
[----:B-----5:R-:W-:Y:S01]  /*0290*/  IMAD R3, R8, 0x83, R27 ;  /* 0x0000008308037824 */ /* 0x020fe200078e021b */
[----:B------:R-:W-:Y:S01]  /*02a0*/  LOP3.LUT R8, R9, 0xa0, RZ, 0xfc, !PT ;  /* 0x000000a009087812 */ /* 0x000fe200078efcff */
[--C-:B------:R-:W-:Y:S01]  /*02b0*/  IMAD.WIDE R10, R11, 0x4, R28.reuse ;  /* 0x000000040b0a7825 */ /* 0x100fe200078e021c */
[----:B------:R-:W-:Y:S01]  /*02c0*/  LOP3.LUT R2, R9, 0x80, RZ, 0xfc, !PT ;  /* 0x0000008009027812 */ /* 0x000fe200078efcff */
[----:B------:R3:W5:Y:S02]  /*02d0*/  @!P1 LDG.E.EL R20, desc[UR6][R16.64] ;  /* 0x0000000610149981 */ /* 0x000764000c2e1900 */
[----:B------:R-:W-:Y:S02]  /*02e0*/  IMAD.WIDE R12, R13, 0x4, R28 ;  /* 0x000000040d0c7825 */ /* 0x000fe400078e021c */
[----:B------:R3:W2:Y:S02]  /*02f0*/  @!P1 LDG.E.EL R6, desc[UR6][R10.64] ;  /* 0x000000060a069981 */ /* 0x0006a4000c2e1900 */
[----:B-1----:R-:W-:-:S02]  /*0300*/  IMAD R15, R26, 0x83, R27 ;  /* 0x000000831a0f7824 */ /* 0x002fc400078e021b */
[--C-:B------:R-:W-:Y:S01]  /*0310*/  IMAD R24, R24, 0x83, R27.reuse ;  /* 0x0000008318187824 */ /* 0x100fe200078e021b */
[----:B------:R1:W2:Y:S01]  /*0320*/  @!P1 LDG.E.EL R23, desc[UR6][R12.64] ;  /* 0x000000060c179981 */ /* 0x0002a2000c2e1900 */
[----:B---3--:R-:W-:Y:S01]  /*0330*/  IMAD R17, R8, 0x83, R27 ;  /* 0x0000008308117824 */ /* 0x008fe200078e021b */
[----:B------:R-:W-:Y:S01]  /*0340*/  MOV R8, RZ ;  /* 0x000000ff00087202 */ /* 0x000fe20000000f00 */
[----:B------:R-:W-:-:S04]  /*0350*/  IMAD.WIDE R14, R15, 0x4, R28 ;  /* 0x000000040f0e7825 */ /* 0x000fc800078e021c */
[----:B0-----:R-:W-:Y:S01]  /*0360*/  IMAD.WIDE R10, R24, 0x4, R28 ;  /* 0x00000004180a7825 */ /* 0x001fe200078e021c */
[----:B------:R0:W3:Y:S01]  /*0370*/  @!P1 LDG.E.EL R8, desc[UR6][R14.64] ;  /* 0x000000060e089981 */ /* 0x0000e2000c2e1900 */
[----:B-1----:R-:W-:Y:S02]  /*0380*/  CS2R R12, SRZ ;  /* 0x00000000000c7805 */ /* 0x002fe4000001ff00 */
[----:B------:R-:W-:Y:S01]  /*0390*/  IMAD R25, R2, 0x83, R27 ;  /* 0x0000008302197824 */ /* 0x000fe200078e021b */
[----:B------:R1:W2:Y:S01]  /*03a0*/  @!P1 LDG.E.EL R18, desc[UR6][R10.64] ;  /* 0x000000060a129981 */ /* 0x0002a2000c2e1900 */
[--C-:B------:R-:W-:Y:S01]  /*03b0*/  IMAD.WIDE R2, R3, 0x4, R28.reuse ;  /* 0x0000000403027825 */ /* 0x100fe200078e021c */
[----:B0-----:R-:W0:Y:S04]  /*03c0*/  LDC.64 R14, c[0x0][0x220] ;  /* 0x00008800ff0e7b82 */ /* 0x001e280000000a00 */
[----:B------:R1:W2:Y:S02]  /*03d0*/  @!P1 LDG.E.EL R12, desc[UR6][R2.64] ;  /* 0x00000006020c9981 */ /* 0x0002a4000c2e1900 */
[----:B-1----:R-:W-:Y:S01]  /*03e0*/  HFMA2.MMA R11, -RZ, RZ, 0, 0 ;  /* 0x00000000ff0b7435 */ /* 0x002fe200000001ff */
[----:B------:R-:W-:Y:S01]  /*03f0*/  IMAD.WIDE R16, R17, 0x4, R28 ;  /* 0x0000000411107825 */ /* 0x000fe200078e021c */
[----:B------:R-:W-:-:S03]  /*0400*/  LOP3.LUT R2, R9, 0xd0, RZ, 0xfc, !PT ;  /* 0x000000d009027812 */ /* 0x000fc600078efcff */
[----:B------:R-:W-:Y:S01]  /*0410*/  IMAD.WIDE R24, R25, 0x4, R28 ;  /* 0x0000000419187825 */ /* 0x000fe200078e021c */
[----:B------:R-:W-:-:S04]  /*0420*/  LOP3.LUT R10, R9, 0xc0, RZ, 0xfc, !PT ;  /* 0x000000c0090a7812 */ /* 0x000fc800078efcff */
[----:B------:R1:W2:Y:S01]  /*0430*/  @!P1 LDG.E.EL R11, desc[UR6][R16.64] ;  /* 0x00000006100b9981 */ /* 0x0002a2000c2e1900 */
[----:B------:R-:W-:Y:S01]  /*0440*/  IMAD R2, R2, 0x83, R27 ;  /* 0x0000008302027824 */ /* 0x000fe200078e021b */
[----:B------:R-:W-:Y:S02]  /*0450*/  HFMA2.MMA R3, -RZ, RZ, 0, 0 ;  /* 0x00000000ff037435 */ /* 0x000fe400000001ff */
[----:B------:R1:W2:Y:S02]  /*0460*/  @!P1 LDG.E.EL R13, desc[UR6][R24.64] ;  /* 0x00000006180d9981 */ /* 0x0002a4000c2e1900 */
[----:B-1----:R-:W-:Y:S01]  /*0470*/  IMAD.WIDE R16, R2, 0x4, R28 ;  /* 0x0000000402107825 */ /* 0x002fe200078e021c */
[----:B------:R-:W-:-:S03]  /*0480*/  LOP3.LUT R2, R9, 0xe0, RZ, 0xfc, !PT ;  /* 0x000000e009027812 */ /* 0x000fc600078efcff */
[--C-:B------:R-:W-:Y:S01]  /*0490*/  IMAD R25, R10, 0x83, R27.reuse ;  /* 0x000000830a197824 */ /* 0x100fe200078e021b */
[----:B------:R-:W-:Y:S01]  /*04a0*/  MOV R10, RZ ;  /* 0x000000ff000a7202 */ /* 0x000fe20000000f00 */
[----:B------:R-:W-:Y:S02]  /*04b0*/  IMAD R26, R2, 0x83, R27 ;  /* 0x00000083021a7824 */ /* 0x000fe400078e021b */
[----:B------:R-:W-:-:S03]  /*04c0*/  IMAD.WIDE R24, R25, 0x4, R28 ;  /* 0x0000000419187825 */ /* 0x000fc600078e021c */
[----:B------:R1:W2:Y:S04]  /*04d0*/  @!P1 LDG.E.EL R10, desc[UR6][R16.64] ;  /* 0x00000006100a9981 */ /* 0x0002a8000c2e1900 */
[----:B------:R0:W2:Y:S01]  /*04e0*/  @!P1 LDG.E.EL R3, desc[UR6][R24.64] ;  /* 0x0000000618039981 */ /* 0x0000a2000c2e1900 */
[----:B-1----:R-:W-:Y:S01]  /*04f0*/  IMAD.WIDE R16, R26, 0x4, R28 ;  /* 0x000000041a107825 */ /* 0x002fe200078e021c */
[----:B------:R-:W-:-:S03]  /*0500*/  MOV R26, RZ ;  /* 0x000000ff001a7202 */ /* 0x000fc60000000f00 */
[----:B0-----:R-:W-:-:S05]  /*0510*/  IMAD.WIDE R24, R27, 0x4, R14 ;  /* 0x000000041b187825 */ /* 0x001fca00078e020e */
[----:B------:R-:W2:Y:S01]  /*0520*/  @!P1 LDG.E.EL R26, desc[UR6][R24.64] ;  /* 0x00000006181a9981 */ /* 0x000ea2000c2e1900 */
[----:B------:R-:W-:-:S05]  /*0530*/  LOP3.LUT R14, R9, 0xf0, RZ, 0xfc, !PT ;  /* 0x000000f0090e7812 */ /* 0x000fca00078efcff */
[----:B------:R-:W-:Y:S02]  /*0540*/  IMAD R9, R14, 0x83, R27 ;  /* 0x000000830e097824 */ /* 0x000fe400078e021b */
[----:B------:R-:W0:Y:S02]  /*0550*/  LDC.64 R14, c[0x0][0x218] ;  /* 0x00008600ff0e7b82 */ /* 0x000e240000000a00 */
[----:B------:R-:W-:Y:S01]  /*0560*/  IMAD.WIDE R28, R9, 0x4, R28 ;  /* 0x00000004091c7825 */ /* 0x000fe200078e021c */
[----:B------:R-:W-:-:S10]  /*0570*/  HFMA2.MMA R9, -RZ, RZ, 0, 0 ;  /* 0x00000000ff097435 */ /* 0x000fd400000001ff */
[----:B------:R-:W3:Y:S01]  /*0580*/  @!P1 LDG.E.EL R9, desc[UR6][R28.64] ;  /* 0x000000061c099981 */ /* 0x000ee2000c2e1900 */
[----:B------:R-:W-:-:S10]  /*0590*/  HFMA2.MMA R2, -RZ, RZ, 0, 0 ;  /* 0x00000000ff027435 */ /* 0x000fd400000001ff */
[----:B------:R1:W3:Y:S01]  /*05a0*/  @!P1 LDG.E.EL R2, desc[UR6][R16.64] ;  /* 0x0000000610029981 */ /* 0x0002e2000c2e1900 */
[C---:B0-----:R-:W-:Y:S01]  /*05b0*/  IMAD.WIDE R14, R27.reuse, 0x4, R14 ;  /* 0x000000041b0e7825 */ /* 0x041fe200078e020e */
[----:B-1----:R-:W0:Y:S01]  /*05c0*/  LDC.64 R16, c[0x0][0x228] ;  /* 0x00008a00ff107b82 */ /* 0x002e220000000a00 */
[----:B------:R-:W-:Y:S01]  /*05d0*/  MOV R28, 0x3e800000 ;  /* 0x3e800000001c7802 */ /* 0x000fe20000000f00 */
[----:B------:R-:W-:Y:S01]  /*05e0*/  HFMA2.MMA R25, -RZ, RZ, 0, 0 ;  /* 0x00000000ff197435 */ /* 0x000fe200000001ff */
[----:B0-----:R-:W-:-:S09]  /*05f0*/  IMAD.WIDE R16, R27, 0x4, R16 ;  /* 0x000000041b107825 */ /* 0x001fd200078e0210 */
[----:B------:R0:W3:Y:S02]  /*0600*/  @!P1 LDG.E.EL R25, desc[UR6][R16.64] ;  /* 0x0000000610199981 */ /* 0x0000e4000c2e1900 */
[----:B0-----:R-:W0:Y:S02]  /*0610*/  LDC.64 R16, c[0x0][0x238] ;  /* 0x00008e00ff107b82 */ /* 0x001e240000000a00 */
[----:B0-----:R-:W-:-:S04]  /*0620*/  IMAD.WIDE R16, R27, 0x4, R16 ;  /* 0x000000041b107825 */ /* 0x001fc800078e0210 */
[----:B--2---:R-:W-:-:S04]  /*0630*/  FADD R24, R26, 9.9999997473787516356e-06 ;  /* 0x3727c5ac1a187421 */ /* 0x004fc80000000000 */
[----:B------:R-:W0:Y:S01]  /*0640*/  MUFU.SQRT R29, R24 ;  /* 0x00000018001d7308 */ /* 0x000e220000002000 */
[----:B------:R-:W-:-:S06]  /*0650*/  MOV R26, RZ ;  /* 0x000000ff001a7202 */ /* 0x000fcc0000000f00 */
[----:B------:R1:W4:Y:S01]  /*0660*/  @!P1 LDG.E.EL R26, desc[UR6][R14.64] ;  /* 0x000000060e1a9981 */ /* 0x000322000c2e1900 */
[C---:B0-----:R-:W-:Y:S02]  /*0670*/  FSETP.GT.AND P0, PT, R29.reuse, 8.50705917302346158658e+37, PT ;  /* 0x7e8000001d00780b */ /* 0x041fe40003f04000 */
[C---:B------:R-:W-:Y:S01]  /*0680*/  FSETP.GEU.AND P2, PT, R29.reuse, 1.175494350822287508e-38, PT ;  /* 0x008000001d00780b */ /* 0x040fe20003f4e000 */
[----:B-1----:R-:W0:Y:S10]  /*0690*/  LDC.64 R14, c[0x0][0x230] ;  /* 0x00008c00ff0e7b82 */ /* 0x002e340000000a00 */
[----:B------:R-:W-:-:S04]  /*06a0*/  @P0 FMUL R29, R29, 0.25 ;  /* 0x3e8000001d1d0820 */ /* 0x000fc80000400000 */
[----:B------:R-:W-:-:S04]  /*06b0*/  @!P2 FMUL R29, R29, 16777216 ;  /* 0x4b8000001d1da820 */ /* 0x000fc80000400000 */
[----:B------:R-:W1:Y:S01]  /*06c0*/  MUFU.RCP R24, R29 ;  /* 0x0000001d00187308 */ /* 0x000e620000001000 */
[----:B------:R-:W-:-:S05]  /*06d0*/  FSEL R28, R28, 1, P0 ;  /* 0x3f8000001c1c7808 */ /* 0x000fca0000000000 */
[----:B------:R-:W-:Y:S01]  /*06e0*/  @!P2 FMUL R28, R28, 16777216 ;  /* 0x4b8000001c1ca820 */ /* 0x000fe20000400000 */
[----:B0-----:R-:W-:-:S04]  /*06f0*/  IMAD.WIDE R14, R27, 0x4, R14 ;  /* 0x000000041b0e7825 */ /* 0x001fc800078e020e */
[----:B-1----:R-:W-:Y:S01]  /*0700*/  FMUL R24, R24, R28 ;  /* 0x0000001c18187220 */ /* 0x002fe20000400000 */
[----:B------:R-:W-:-:S10]  /*0710*/  HFMA2.MMA R28, -RZ, RZ, 0, 0 ;  /* 0x00000000ff1c7435 */ /* 0x000fd400000001ff */
[----:B------:R3:W2:Y:S01]  /*0720*/  @!P1 LDG.E.EL R28, desc[UR6][R14.64] ;  /* 0x000000060e1c9981 */ /* 0x0006a2000c2e1900 */
[----:B------:R-:W-:-:S06]  /*0730*/  MOV R27, RZ ;  /* 0x000000ff001b7202 */ /* 0x000fcc0000000f00 */
[----:B------:R0:W2:Y:S01]  /*0740*/  @!P1 LDG.E.EL R27, desc[UR6][R16.64] ;  /* 0x00000006101b9981 */ /* 0x0000a2000c2e1900 */
[----:B------:R-:W1:Y:S01]  /*0750*/  S2UR UR5, SR_CgaCtaId ;  /* 0x00000000000579c3 */ /* 0x000e620000008800 */
[----:B------:R-:W-:Y:S02]  /*0760*/  UMOV UR4, 0x400 ;  /* 0x0000040000047882 */ /* 0x000fe40000000000 */
[----:B-1----:R-:W-:Y:S01]  /*0770*/  UPRMT UR4, UR5, 0x654, UR4 ;  /* 0x0000065405047896 */ /* 0x002fe20008000004 */
[C---:B----4-:R-:W-:Y:S01]  /*0780*/  FADD R7, -R26.reuse, R7 ;  /* 0x000000071a077221 */ /* 0x050fe20000000100 */
[C---:B---3--:R-:W-:Y:S01]  /*0790*/  FADD R14, -R26.reuse, R8 ;  /* 0x000000081a0e7221 */ /* 0x048fe20000000100 */
[C---:B------:R-:W-:Y:S01]  /*07a0*/  FADD R6, -R26.reuse, R6 ;  /* 0x000000061a067221 */ /* 0x040fe20000000100 */
[C---:B------:R-:W-:Y:S01]  /*07b0*/  FADD R8, -R26.reuse, R3 ;  /* 0x000000031a087221 */ /* 0x040fe20000000100 */
[C---:B------:R-:W-:Y:S01]  /*07c0*/  FADD R3, -R26.reuse, R9 ;  /* 0x000000091a037221 */ /* 0x040fe20000000100 */
[C---:B------:R-:W-:Y:S01]  /*07d0*/  FADD R15, -R26.reuse, R18 ;  /* 0x000000121a0f7221 */ /* 0x040fe20000000100 */
[C---:B0-----:R-:W-:Y:S01]  /*07e0*/  FADD R17, -R26.reuse, R10 ;  /* 0x0000000a1a117221 */ /* 0x041fe20000000100 */
[----:B------:R-:W-:Y:S01]  /*07f0*/  FADD R9, -R26, R2 ;  /* 0x000000021a097221 */ /* 0x000fe20000000100 */
[C---:B------:R-:W-:Y:S01]  /*0800*/  FMUL R18, R24.reuse, R7 ;  /* 0x0000000718127220 */ /* 0x040fe20000400000 */
[C---:B------:R-:W-:Y:S01]  /*0810*/  FMUL R7, R24.reuse, R6 ;  /* 0x0000000618077220 */ /* 0x040fe20000400000 */
[C---:B------:R-:W-:Y:S01]  /*0820*/  FMUL R10, R24.reuse, R14 ;  /* 0x0000000e180a7220 */ /* 0x040fe20000400000 */
[C---:B------:R-:W-:Y:S01]  /*0830*/  FMUL R9, R24.reuse, R9 ;  /* 0x0000000918097220 */ /* 0x040fe20000400000 */
[----:B------:R-:W-:Y:S01]  /*0840*/  FMUL R17, R24, R17 ;  /* 0x0000001118117220 */ /* 0x000fe20000400000 */
[----:B------:R-:W0:Y:S01]  /*0850*/  S2R R2, SR_TID.X ;  /* 0x0000000000027919 */ /* 0x000e220000002100 */
[C---:B------:R-:W-:Y:S01]  /*0860*/  FADD R11, -R26.reuse, R11 ;  /* 0x0000000b1a0b7221 */ /* 0x040fe20000000100 */
[C---:B------:R-:W-:Y:S01]  /*0870*/  FADD R19, -R26.reuse, R19 ;  /* 0x000000131a137221 */ /* 0x040fe20000000100 */
[C---:B------:R-:W-:Y:S01]  /*0880*/  FADD R13, -R26.reuse, R13 ;  /* 0x0000000d1a0d7221 */ /* 0x040fe20000000100 */
[C---:B------:R-:W-:Y:S01]  /*0890*/  FADD R12, -R26.reuse, R12 ;  /* 0x0000000c1a0c7221 */ /* 0x040fe20000000100 */
[C---:B------:R-:W-:Y:S01]  /*08a0*/  FADD R21, -R26.reuse, R21 ;  /* 0x000000151a157221 */ /* 0x040fe20000000100 */
[C---:B------:R-:W-:Y:S01]  /*08b0*/  FADD R29, -R26.reuse, R22 ;  /* 0x000000161a1d7221 */ /* 0x040fe20000000100 */
[C---:B------:R-:W-:Y:S01]  /*08c0*/  FADD R23, -R26.reuse, R23 ;  /* 0x000000171a177221 */ /* 0x040fe20000000100 */
[----:B-----5:R-:W-:Y:S01]  /*08d0*/  FADD R20, -R26, R20 ;  /* 0x000000141a147221 */ /* 0x020fe20000000100 */
[C---:B------:R-:W-:Y:S01]  /*08e0*/  FMUL R11, R24.reuse, R11 ;  /* 0x0000000b180b7220 */ /* 0x040fe20000400000 */
        /* <DEDUP_REMOVED lines=9> */
[----:B------:R-:W-:Y:S01]  /*0980*/  FMUL R29, R24, R29 ;  /* 0x0000001d181d7220 */ /* 0x000fe20000400000 */
[-CC-:B--2---:R-:W-:Y:S01]  /*0990*/  FFMA R6, R7, R25.reuse, R28.reuse ;  /* 0x0000001907067223 */ /* 0x184fe2000000001c */
[-CC-:B------:R-:W-:Y:S01]  /*09a0*/  FFMA R7, R10, R25.reuse, R28.reuse ;  /* 0x000000190a077223 */ /* 0x180fe2000000001c */
[-CC-:B------:R-:W-:Y:S01]  /*09b0*/  FFMA R9, R9, R25.reuse, R28.reuse ;  /* 0x0000001909097223 */ /* 0x180fe2000000001c */
[----:B------:R-:W-:-:S04]  /*09c0*/  FFMA R10, R17, R25, R28 ;  /* 0x00000019110a7223 */ /* 0x000fc8000000001c */
[----:B------:R-:W-:Y:S02]  /*09d0*/  FSETP.GT.AND P2, PT, R9, RZ, PT ;  /* 0x000000ff0900720b */ /* 0x000fe40003f44000 */
[----:B------:R-:W-:Y:S01]  /*09e0*/  FSETP.GT.AND P3, PT, R10, RZ, PT ;  /* 0x000000ff0a00720b */ /* 0x000fe20003f64000 */
[-CC-:B------:R-:W-:Y:S01]  /*09f0*/  FFMA R11, R11, R25.reuse, R28.reuse ;  /* 0x000000190b0b7223 */ /* 0x180fe2000000001c */
[-CC-:B------:R-:W-:Y:S01]  /*0a00*/  FFMA R24, R19, R25.reuse, R28.reuse ;  /* 0x0000001913187223 */ /* 0x180fe2000000001c */
[-CC-:B------:R-:W-:Y:S01]  /*0a10*/  FFMA R26, R15, R25.reuse, R28.reuse ;  /* 0x000000190f1a7223 */ /* 0x180fe2000000001c */
[-CC-:B------:R-:W-:Y:S01]  /*0a20*/  FFMA R13, R13, R25.reuse, R28.reuse ;  /* 0x000000190d0d7223 */ /* 0x180fe2000000001c */
[-CC-:B------:R-:W-:Y:S01]  /*0a30*/  FFMA R12, R12, R25.reuse, R28.reuse ;  /* 0x000000190c0c7223 */ /* 0x180fe2000000001c */
[----:B------:R-:W-:Y:S01]  /*0a40*/  FFMA R8, R8, R25, R28 ;  /* 0x0000001908087223 */ /* 0x000fe2000000001c */
[----:B------:R-:W-:Y:S02]  /*0a50*/  FSETP.GT.AND P6, PT, R11, RZ, PT ;  /* 0x000000ff0b00720b */ /* 0x000fe40003fc4000 */
[----:B------:R-:W-:-:S02]  /*0a60*/  FSETP.GT.AND P5, PT, R7, RZ, PT ;  /* 0x000000ff0700720b */ /* 0x000fc40003fa4000 */
[-C--:B------:R-:W-:Y:S01]  /*0a70*/  @!P2 FMUL R9, R9, R27.reuse ;  /* 0x0000001b0909a220 */ /* 0x080fe20000400000 */
[----:B------:R-:W-:Y:S01]  /*0a80*/  FSETP.GT.AND P4, PT, R8, RZ, PT ;  /* 0x000000ff0800720b */ /* 0x000fe20003f84000 */
[----:B------:R-:W-:Y:S01]  /*0a90*/  @!P3 FMUL R10, R10, R27 ;  /* 0x0000001b0a0ab220 */ /* 0x000fe20000400000 */
[----:B------:R-:W-:Y:S02]  /*0aa0*/  FSETP.GT.AND P0, PT, R12, RZ, PT ;  /* 0x000000ff0c00720b */ /* 0x000fe40003f04000 */
[----:B------:R-:W-:Y:S02]  /*0ab0*/  FSETP.GT.AND P1, PT, R13, RZ, PT ;  /* 0x000000ff0d00720b */ /* 0x000fe40003f24000 */
        /* <DEDUP_REMOVED lines=8> */
[-C--:B------:R-:W-:Y:S01]  /*0b40*/  @!P6 FMUL R11, R11, R27.reuse ;  /* 0x0000001b0b0be220 */ /* 0x080fe20000400000 */
[----:B0-----:R-:W-:Y:S01]  /*0b50*/  SHF.R.U32.HI R15, RZ, 0x4, R2 ;  /* 0x00000004ff0f7819 */ /* 0x001fe20000011602 */
[-C--:B------:R-:W-:Y:S01]  /*0b60*/  @!P4 FMUL R8, R8, R27.reuse ;  /* 0x0000001b0808c220 */ /* 0x080fe20000400000 */
[----:B------:R-:W-:Y:S01]  /*0b70*/  SHF.L.U32 R3, R2, 0x8, RZ ;  /* 0x0000000802037819 */ /* 0x000fe200000006ff */
[-C--:B------:R-:W-:Y:S01]  /*0b80*/  @!P5 FMUL R7, R7, R27.reuse ;  /* 0x0000001b0707d220 */ /* 0x080fe20000400000 */
[----:B------:R-:W-:Y:S01]  /*0b90*/  FSETP.GT.AND P6, PT, R6, RZ, PT ;  /* 0x000000ff0600720b */ /* 0x000fe20003fc4000 */
[-C--:B------:R-:W-:Y:S01]  /*0ba0*/  @!P0 FMUL R12, R12, R27.reuse ;  /* 0x0000001b0c0c8220 */ /* 0x080fe20000400000 */
[-C--:B------:R-:W-:Y:S01]  /*0bb0*/  @!P1 FMUL R13, R13, R27.reuse ;  /* 0x0000001b0d0d9220 */ /* 0x080fe20000400000 */
[-C--:B------:R-:W-:Y:S01]  /*0bc0*/  @!P2 FMUL R26, R26, R27.reuse ;  /* 0x0000001b1a1aa220 */ /* 0x080fe20000400000 */
[----:B------:R-:W-:Y:S01]  /*0bd0*/  @!P3 FMUL R24, R24, R27 ;  /* 0x0000001b1818b220 */ /* 0x000fe20000400000 */
[----:B------:R-:W-:-:S02]  /*0be0*/  FSETP.GT.AND P4, PT, R20, RZ, PT ;  /* 0x000000ff1400720b */ /* 0x000fc40003f84000 */
[----:B------:R-:W-:Y:S02]  /*0bf0*/  FSETP.GT.AND P5, PT, R22, RZ, PT ;  /* 0x000000ff1600720b */ /* 0x000fe40003fa4000 */
[----:B------:R-:W-:Y:S02]  /*0c00*/  FSETP.GT.AND P0, PT, R16, RZ, PT ;  /* 0x000000ff1000720b */ /* 0x000fe40003f04000 */
[----:B------:R-:W-:Y:S02]  /*0c10*/  FSETP.GT.AND P1, PT, R18, RZ, PT ;  /* 0x000000ff1200720b */ /* 0x000fe40003f24000 */
[----:B------:R-:W-:Y:S02]  /*0c20*/  FSETP.GT.AND P2, PT, R14, RZ, PT ;  /* 0x000000ff0e00720b */ /* 0x000fe40003f44000 */
[----:B------:R-:W-:Y:S02]  /*0c30*/  FSETP.GT.AND P3, PT, R28, RZ, PT ;  /* 0x000000ff1c00720b */ /* 0x000fe40003f64000 */
[----:B------:R-:W-:-:S02]  /*0c40*/  SGXT.U32 R15, R15, 0x4 ;  /* 0x000000040f0f781a */ /* 0x000fc40000000000 */
[----:B------:R-:W-:-:S04]  /*0c50*/  LOP3.LUT R3, R3, 0xf00, RZ, 0xc0, !PT ;  /* 0x00000f0003037812 */ /* 0x000fc800078ec0ff */
[C---:B------:R-:W-:Y:S02]  /*0c60*/  LOP3.LUT R15, R3.reuse, R15, RZ, 0xfc, !PT ;  /* 0x0000000f030f7212 */ /* 0x040fe400078efcff */
[----:B------:R-:W-:Y:S01]  /*0c70*/  LEA.HI R3, R3, UR4, RZ, 0x1c ;  /* 0x0000000403037c11 */ /* 0x000fe2000f8fe0ff */
[-C--:B------:R-:W-:Y:S01]  /*0c80*/  @!P6 FMUL R6, R6, R27.reuse ;  /* 0x0000001b0606e220 */ /* 0x080fe20000400000 */
[-C--:B------:R-:W-:Y:S01]  /*0c90*/  @!P4 FMUL R20, R20, R27.reuse ;  /* 0x0000001b1414c220 */ /* 0x080fe20000400000 */
[----:B------:R-:W-:Y:S01]  /*0ca0*/  @!P5 FMUL R22, R22, R27 ;  /* 0x0000001b1616d220 */ /* 0x000fe20000400000 */
[----:B------:R-:W-:Y:S01]  /*0cb0*/  LEA R15, R15, R3, 0x2 ;  /* 0x000000030f0f7211 */ /* 0x000fe200078e10ff */
[-C--:B------:R-:W-:Y:S01]  /*0cc0*/  @!P1 FMUL R18, R18, R27.reuse ;  /* 0x0000001b12129220 */ /* 0x080fe20000400000 */
[-C--:B------:R-:W-:Y:S01]  /*0cd0*/  @!P0 FMUL R16, R16, R27.reuse ;  /* 0x0000001b10108220 */ /* 0x080fe20000400000 */
[-C--:B------:R-:W-:Y:S01]  /*0ce0*/  @!P2 FMUL R14, R14, R27.reuse ;  /* 0x0000001b0e0ea220 */ /* 0x080fe20000400000 */
[----:B------:R-:W-:Y:S01]  /*0cf0*/  @!P3 FMUL R28, R28, R27 ;  /* 0x0000001b1c1cb220 */ /* 0x000fe20000400000 */
[----:B------:R-:W-:Y:S01]  /*0d00*/  SHF.L.U32 R3, R2, 0x2, RZ ;  /* 0x0000000202037819 */ /* 0x000fe200000006ff */
[----:B------:R0:W-:Y:S04]  /*0d10*/  STS [R15+0xc0], R6 ;  /* 0x0000c0060f007388 */ /* 0x0001e80000000800 */
[----:B------:R-:W-:Y:S04]  /*0d20*/  STS [R15], R18 ;  /* 0x000000120f007388 */ /* 0x000fe80000000800 */
[----:B------:R-:W-:Y:S01]  /*0d30*/  STS [R15+0x40], R16 ;  /* 0x000040100f007388 */ /* 0x000fe20000000800 */
[----:B0-----:R-:W-:-:S03]  /*0d40*/  LOP3.LUT R6, R3, 0x3fc, RZ, 0xc0, !PT ;  /* 0x000003fc03067812 */ /* 0x001fc600078ec0ff */
[----:B------:R0:W-:Y:S04]  /*0d50*/  STS [R15+0x80], R14 ;  /* 0x0000800e0f007388 */ /* 0x0001e80000000800 */
[----:B------:R-:W-:Y:S04]  /*0d60*/  STS [R15+0x100], R22 ;  /* 0x000100160f007388 */ /* 0x000fe80000000800 */
[----:B------:R-:W-:Y:S04]  /*0d70*/  STS [R15+0x140], R20 ;  /* 0x000140140f007388 */ /* 0x000fe80000000800 */
[----:B------:R-:W-:Y:S04]  /*0d80*/  STS [R15+0x180], R24 ;  /* 0x000180180f007388 */ /* 0x000fe80000000800 */
[----:B------:R-:W-:Y:S04]  /*0d90*/  STS [R15+0x1c0], R26 ;  /* 0x0001c01a0f007388 */ /* 0x000fe80000000800 */
[----:B------:R1:W-:Y:S04]  /*0da0*/  STS [R15+0x200], R13 ;  /* 0x0002000d0f007388 */ /* 0x0003e80000000800 */
[----:B------:R-:W-:Y:S04]  /*0db0*/  STS [R15+0x240], R12 ;  /* 0x0002400c0f007388 */ /* 0x000fe80000000800 */
[----:B------:R-:W-:Y:S04]  /*0dc0*/  STS [R15+0x280], R11 ;  /* 0x0002800b0f007388 */ /* 0x000fe80000000800 */
[----:B------:R2:W-:Y:S04]  /*0dd0*/  STS [R15+0x2c0], R7 ;  /* 0x0002c0070f007388 */ /* 0x0005e80000000800 */
[----:B------:R-:W-:Y:S04]  /*0de0*/  STS [R15+0x300], R8 ;  /* 0x000300080f007388 */ /* 0x000fe80000000800 */
[----:B------:R-:W-:Y:S04]  /*0df0*/  STS [R15+0x340], R10 ;  /* 0x0003400a0f007388 */ /* 0x000fe80000000800 */
[----:B------:R3:W-:Y:S04]  /*0e00*/  STS [R15+0x380], R9 ;  /* 0x000380090f007388 */ /* 0x0007e80000000800 */
[----:B------:R-:W-:Y:S01]  /*0e10*/  STS [R15+0x3c0], R28 ;  /* 0x0003c01c0f007388 */ /* 0x000fe20000000800 */
[----:B0-----:R-:W-:-:S02]  /*0e20*/  LOP3.LUT R14, R6, 0x400, RZ, 0xfc, !PT ;  /* 0x00000400060e7812 */ /* 0x001fc400078efcff */
[----:B-1----:R-:W-:Y:S02]  /*0e30*/  LOP3.LUT R13, R6, 0x800, RZ, 0xfc, !PT ;  /* 0x00000800060d7812 */ /* 0x002fe400078efcff */
[----:B------:R-:W-:Y:S02]  /*0e40*/  SHF.L.U32 R3, R0, 0x2, RZ ;  /* 0x0000000200037819 */ /* 0x000fe400000006ff */
[----:B------:R-:W-:Y:S02]  /*0e50*/  SHF.R.U32.HI R2, RZ, 0x2, R2 ;  /* 0x00000002ff027819 */ /* 0x000fe40000011602 */
[----:B------:R-:W-:Y:S02]  /*0e60*/  SHF.R.U32.HI R14, RZ, 0x4, R14 ;  /* 0x00000004ff0e7819 */ /* 0x000fe4000001160e */
[----:B------:R-:W-:Y:S02]  /*0e70*/  SHF.R.U32.HI R13, RZ, 0x4, R13 ;  /* 0x00000004ff0d7819 */ /* 0x000fe4000001160d */
[----:B------:R-:W-:-:S02]  /*0e80*/  LOP3.LUT R3, R3, 0xfc, RZ, 0xc0, !PT ;  /* 0x000000fc03037812 */ /* 0x000fc400078ec0ff */
[----:B------:R-:W-:Y:S02]  /*0e90*/  LOP3.LUT R2, R2, 0x30, RZ, 0xc0, !PT ;  /* 0x0000003002027812 */ /* 0x000fe400078ec0ff */
[----:B------:R-:W-:Y:S02]  /*0ea0*/  LOP3.LUT R14, R14, 0x70, RZ, 0xc0, !PT ;  /* 0x000000700e0e7812 */ /* 0x000fe400078ec0ff */
[----:B------:R-:W-:Y:S02]  /*0eb0*/  LOP3.LUT R13, R13, 0xb0, RZ, 0xc0, !PT ;  /* 0x000000b00d0d7812 */ /* 0x000fe400078ec0ff */
[----:B--2---:R-:W-:Y:S02]  /*0ec0*/  PRMT R7, R3, 0x6540, R4 ;  /* 0x0000654003077816 */ /* 0x004fe40000000004 */
[----:B------:R-:W-:Y:S02]  /*0ed0*/  IADD3 R3, R2, UR4, RZ ;  /* 0x0000000402037c10 */ /* 0x000fe4000fffe0ff */
[----:B---3--:R-:W-:-:S02]  /*0ee0*/  IADD3 R9, R14, UR4, RZ ;  /* 0x000000040e097c10 */ /* 0x008fc4000fffe0ff */
[----:B------:R-:W-:Y:S02]  /*0ef0*/  IADD3 R13, R13, UR4, RZ ;  /* 0x000000040d0d7c10 */ /* 0x000fe4000fffe0ff */
[C---:B------:R-:W-:Y:S02]  /*0f00*/  LEA R8, R6.reuse, R3, 0x2 ;  /* 0x0000000306087211 */ /* 0x040fe400078e10ff */
[C---:B------:R-:W-:Y:S01]  /*0f10*/  LEA R12, R6.reuse, R9, 0x2 ;  /* 0x00000009060c7211 */ /* 0x040fe200078e10ff */
[----:B------:R-:W-:Y:S01]  /*0f20*/  BAR.SYNC.DEFER_BLOCKING 0x0 ;  /* 0x0000000000007b1d */ /* 0x000fe20000010000 */
[----:B------:R-:W-:Y:S02]  /*0f30*/  LEA R16, R6, R13, 0x2 ;  /* 0x0000000d06107211 */ /* 0x000fe400078e10ff */
[----:B------:R-:W-:-:S04]  /*0f40*/  SHF.R.S32.HI R2, RZ, 0x17, R4 ;  /* 0x00000017ff027819 */ /* 0x000fc80000011404 */
[----:B------:R-:W-:-:S04]  /*0f50*/  SGXT R2, R2, 0x1 ;  /* 0x000000010202781a */ /* 0x000fc80000000200 */
[----:B------:R-:W-:Y:S02]  /*0f60*/  LEA.HI R4, R2, R7, RZ, 0x8 ;  /* 0x0000000702047211 */ /* 0x000fe400078f40ff */
[----:B------:R-:W0:Y:S01]  /*0f70*/  LDC.64 R2, c[0x0][0x240] ;  /* 0x00009000ff027b82 */ /* 0x000e220000000a00 */
[----:B------:R-:W1:Y:S04]  /*0f80*/  LDS.128 R8, [R8] ;  /* 0x0000000008087984 */ /* 0x000e680000000c00 */
[----:B------:R-:W2:Y:S04]  /*0f90*/  LDS.128 R12, [R12+0x1000] ;  /* 0x001000000c0c7984 */ /* 0x000ea80000000c00 */
[----:B------:R-:W3:Y:S01]  /*0fa0*/  LDS.128 R16, [R16+0x2000] ;  /* 0x0020000010107984 */ /* 0x000ee20000000c00 */
[----:B------:R-:W-:-:S02]  /*0fb0*/  LOP3.LUT R20, R4, 0xffffff00, RZ, 0xc0, !PT ;  /* 0xffffff0004147812 */ /* 0x000fc400078ec0ff */
[----:B------:R-:W-:Y:S02]  /*0fc0*/  SHF.R.U32.HI R0, RZ, 0x6, R0 ;  /* 0x00000006ff007819 */ /* 0x000fe40000011600 */
[----:B------:R-:W-:Y:S02]  /*0fd0*/  IADD3 R7, R7, -R20, RZ ;  /* 0x8000001407077210 */ /* 0x000fe40007ffe0ff */
[----:B------:R-:W-:Y:S02]  /*0fe0*/  SGXT.U32 R20, R0, 0x2 ;  /* 0x000000020014781a */ /* 0x000fe40000000000 */
[----:B------:R-:W-:Y:S02]  /*0ff0*/  SHF.R.S32.HI R0, RZ, 0x8, R4 ;  /* 0x00000008ff007819 */ /* 0x000fe40000011404 */
[----:B------:R-:W-:Y:S02]  /*1000*/  LOP3.LUT R5, R20, R5, RZ, 0xfc, !PT ;  /* 0x0000000514057212 */ /* 0x000fe400078efcff */
[----:B------:R-:W-:Y:S01]  /*1010*/  LOP3.LUT R4, R6, 0xc00, RZ, 0xfc, !PT ;  /* 0x00000c0006047812 */ /* 0x000fe200078efcff */
[----:B------:R-:W-:Y:S01]  /*1020*/  IMAD R0, R0, 0x8300, R7 ;  /* 0x0000830000007824 */ /* 0x000fe200078e0207 */
[----:B------:R-:W-:-:S02]  /*1030*/  LOP3.LUT R23, R5, 0x4, RZ, 0xfc, !PT ;  /* 0x0000000405177812 */ /* 0x000fc400078efcff */
[C---:B------:R-:W-:Y:S02]  /*1040*/  LOP3.LUT R21, R5.reuse, 0x8, RZ, 0xfc, !PT ;  /* 0x0000000805157812 */ /* 0x040fe400078efcff */
[----:B------:R-:W-:Y:S02]  /*1050*/  SHF.R.U32.HI R4, RZ, 0x4, R4 ;  /* 0x00000004ff047819 */ /* 0x000fe40000011604 */
[C---:B------:R-:W-:Y:S02]  /*1060*/  LOP3.LUT R7, R5.reuse, 0xc, RZ, 0xfc, !PT ;  /* 0x0000000c05077812 */ /* 0x040fe400078efcff */
[----:B------:R-:W-:Y:S02]  /*1070*/  ISETP.GE.AND P0, PT, R5, 0x83, PT ;  /* 0x000000830500780c */ /* 0x000fe40003f06270 */
[----:B------:R-:W-:Y:S02]  /*1080*/  ISETP.GE.AND P1, PT, R23, 0x83, PT ;  /* 0x000000831700780c */ /* 0x000fe40003f26270 */
[----:B------:R-:W-:-:S02]  /*1090*/  ISETP.GE.AND P2, PT, R21, 0x83, PT ;  /* 0x000000831500780c */ /* 0x000fc40003f46270 */
[----:B------:R-:W-:Y:S02]  /*10a0*/  LOP3.LUT R4, R4, 0xf0, RZ, 0xc0, !PT ;  /* 0x000000f004047812 */ /* 0x000fe400078ec0ff */
[-C--:B------:R-:W-:Y:S02]  /*10b0*/  LEA R5, R5, R0.reuse, 0x8 ;  /* 0x0000000005057211 */ /* 0x080fe400078e40ff */
[----:B------:R-:W-:Y:S02]  /*10c0*/  ISETP.GE.AND P3, PT, R7, 0x83, PT ;  /* 0x000000830700780c */ /* 0x000fe40003f66270 */
[-C--:B------:R-:W-:Y:S02]  /*10d0*/  LEA R23, R23, R0.reuse, 0x8 ;  /* 0x0000000017177211 */ /* 0x080fe400078e40ff */
[----:B------:R-:W-:Y:S02]  /*10e0*/  LEA R25, R21, R0, 0x8 ;  /* 0x0000000015197211 */ /* 0x000fe400078e40ff */
[----:B------:R-:W-:Y:S01]  /*10f0*/  IADD3 R27, R4, UR4, RZ ;  /* 0x00000004041b7c10 */ /* 0x000fe2000fffe0ff */
[----:B0-----:R-:W-:-:S04]  /*1100*/  IMAD.WIDE R4, R5, 0x4, R2 ;  /* 0x0000000405047825 */ /* 0x001fc800078e0202 */
[--C-:B------:R-:W-:Y:S01]  /*1110*/  IMAD.WIDE R20, R23, 0x4, R2.reuse ;  /* 0x0000000417147825 */ /* 0x100fe200078e0202 */
[----:B-1----:R0:W-:Y:S03]  /*1120*/  @!P0 STG.E.128 desc[UR6][R4.64], R8 ;  /* 0x0000000804008986 */ /* 0x0021e6000c101d06 */
[----:B------:R-:W-:Y:S01]  /*1130*/  IMAD.WIDE R22, R25, 0x4, R2 ;  /* 0x0000000419167825 */ /* 0x000fe200078e0202 */
[----:B--2---:R0:W-:Y:S01]  /*1140*/  @!P1 STG.E.128 desc[UR6][R20.64], R12 ;  /* 0x0000000c14009986 */ /* 0x0041e2000c101d06 */
[----:B------:R-:W-:-:S03]  /*1150*/  LEA R27, R6, R27, 0x2 ;  /* 0x0000001b061b7211 */ /* 0x000fc600078e10ff */
[----:B---3--:R0:W-:Y:S02]  /*1160*/  @!P2 STG.E.128 desc[UR6][R22.64], R16 ;  /* 0x000000101600a986 */ /* 0x0081e4000c101d06 */
[----:B0-----:R-:W-:Y:S05]  /*1170*/  @P3 EXIT ;  /* 0x000000000000394d */ /* 0x001fea0003800000 */
[----:B------:R-:W0:Y:S01]  /*1180*/  LDS.128 R24, [R27+0x3000] ;  /* 0x003000001b187984 */ /* 0x000e220000000c00 */
[----:B------:R-:W-:-:S05]  /*1190*/  LEA R7, R7, R0, 0x8 ;  /* 0x0000000007077211 */ /* 0x000fca00078e40ff */
[----:B------:R-:W-:-:S05]  /*11a0*/  IMAD.WIDE R2, R7, 0x4, R2 ;  /* 0x0000000407027825 */ /* 0x000fca00078e0202 */
[----:B0-----:R-:W-:Y:S01]  /*11b0*/  STG.E.128 desc[UR6][R2.64], R24 ;  /* 0x0000001802007986 */ /* 0x001fe2000c101d06 */
[----:B------:R-:W-:Y:S05]  /*11c0*/  EXIT ;  /* 0x000000000000794d */ /* 0x000fea0003800000 */
.L_x_0:
[----:B------:R-:W-:-:S00]  /*11d0*/  BRA `(.L_x_0) ;  /* 0xfffffffc00fc7947 */ /* 0x000fc0000383ffff */
[----:B------:R-:W-:-:S00]  /*11e0*/  NOP ;  /* 0x0000000000007918 */ /* 0x000fc00000000000 */
        /* <DEDUP_REMOVED lines=9> */
.L_x_1:


//--------------------- .nv.global.init           --------------------------
	.section	.nv.global.init,"aw",@progbits
.nv.global.init:
	.type		_$_str,@object
	.size		_$_str,(_$_str_$_2 - _$_str)
_$_str:
        /*0000*/ 	.byte	0x5f, 0x5f, 0x43, 0x55, 0x44, 0x41, 0x5f, 0x46, 0x54, 0x5a, 0x00
	.type		_$_str_$_2,@object
	.size		_$_str_$_2,(.L_1 - _$_str_$_2)
_$_str_$_2:
        /*000b*/ 	.byte	0x5f, 0x5f, 0x43, 0x55, 0x44, 0x41, 0x5f, 0x50, 0x52, 0x45, 0x43, 0x5f, 0x53, 0x51, 0x52, 0x54
        /*001b*/ 	.byte	0x00
.L_1:


//--------------------- .nv.shared.triton_poi_fused__native_batch_norm_legit_no_training__prelu_kernel_22 --------------------------
	.section	.nv.shared.triton_poi_fused__native_batch_norm_legit_no_training__prelu_kernel_22,"aw",@nobits
	.sectionflags	@""
	.align	16
	.zero		1024


//--------------------- .nv.constant0.triton_poi_fused__native_batch_norm_legit_no_training__prelu_kernel_22 --------------------------
	.section	.nv.constant0.triton_poi_fused__native_batch_norm_legit_no_training__prelu_kernel_22,"a",@progbits
	.sectionflags	@""
	.align	4
.nv.constant0.triton_poi_fused__native_batch_norm_legit_no_training__prelu_kernel_22:
	.zero		592
